	.headerflags	@"EF_CUDA_TEXMODE_UNIFIED EF_CUDA_64BIT_ADDRESS EF_CUDA_ACCELERATORS EF_CUDA_SM90 EF_CUDA_VIRTUAL_SM(EF_CUDA_SM90)"
	.elftype	@"ET_EXEC"


//--------------------- .nv.info                  --------------------------
	.section	.nv.info,"",@"SHT_CUDA_INFO"
	.align	4


	//----- nvinfo : EIATTR_REGCOUNT
	.align		4
        /*0000*/ 	.byte	0x04, 0x2f
        /*0002*/ 	.short	(.L_3 - .L_2)
	.align		4
.L_2:
        /*0004*/ 	.word	index@(triton_poi_fused_cat_5)
        /*0008*/ 	.word	0x00000036


	//----- nvinfo : EIATTR_MIN_STACK_SIZE
	.align		4
.L_3:
        /*000c*/ 	.byte	0x04, 0x12
        /*000e*/ 	.short	(.L_5 - .L_4)
	.align		4
.L_4:
        /*0010*/ 	.word	index@(triton_poi_fused_cat_5)
        /*0014*/ 	.word	0x00000000


	//----- nvinfo : EIATTR_FRAME_SIZE
	.align		4
.L_5:
        /*0018*/ 	.byte	0x04, 0x11
        /*001a*/ 	.short	(.L_7 - .L_6)
	.align		4
.L_6:
        /*001c*/ 	.word	index@(triton_poi_fused_cat_5)
        /*0020*/ 	.word	0x00000000


	//----- nvinfo : EIATTR_MIN_STACK_SIZE
	.align		4
.L_7:
        /*0024*/ 	.byte	0x04, 0x12
        /*0026*/ 	.short	(.L_9 - .L_8)
	.align		4
.L_8:
        /*0028*/ 	.word	index@(triton_poi_fused_cat_5)
        /*002c*/ 	.word	0x00000000
.L_9:


//--------------------- .nv.info.triton_poi_fused_cat_5 --------------------------
	.section	.nv.info.triton_poi_fused_cat_5,"",@"SHT_CUDA_INFO"
	.sectionflags	@""
	.align	4


	//----- nvinfo : EIATTR_CUDA_API_VERSION
	.align		4
        /*0000*/ 	.byte	0x04, 0x37
        /*0002*/ 	.short	(.L_11 - .L_10)
.L_10:
        /*0004*/ 	.word	0x0000007c


	//----- nvinfo : EIATTR_KPARAM_INFO
	.align		4
.L_11:
        /*0008*/ 	.byte	0x04, 0x17
        /*000a*/ 	.short	(.L_13 - .L_12)
.L_12:
        /*000c*/ 	.word	0x00000000
        /*0010*/ 	.short	0x000b
        /*0012*/ 	.short	0x0058
        /*0014*/ 	.byte	0x00, 0xf0, 0x11, 0x00


	//----- nvinfo : EIATTR_KPARAM_INFO
	.align		4
.L_13:
        /*0018*/ 	.byte	0x04, 0x17
        /*001a*/ 	.short	(.L_15 - .L_14)
.L_14:
        /*001c*/ 	.word	0x00000000
        /*0020*/ 	.short	0x000a
        /*0022*/ 	.short	0x0050
        /*0024*/ 	.byte	0x00, 0xf4, 0x21, 0x00


	//----- nvinfo : EIATTR_KPARAM_INFO
	.align		4
.L_15:
        /*0028*/ 	.byte	0x04, 0x17
        /*002a*/ 	.short	(.L_17 - .L_16)
.L_16:
        /*002c*/ 	.word	0x00000000
        /*0030*/ 	.short	0x0009
        /*0032*/ 	.short	0x0048
        /*0034*/ 	.byte	0x00, 0xf4, 0x21, 0x00


	//----- nvinfo : EIATTR_KPARAM_INFO
	.align		4
.L_17:
        /*0038*/ 	.byte	0x04, 0x17
        /*003a*/ 	.short	(.L_19 - .L_18)
.L_18:
        /*003c*/ 	.word	0x00000000
        /*0040*/ 	.short	0x0008
        /*0042*/ 	.short	0x0040
        /*0044*/ 	.byte	0x00, 0xf4, 0x21, 0x00


	//----- nvinfo : EIATTR_KPARAM_INFO
	.align		4
.L_19:
        /*0048*/ 	.byte	0x04, 0x17
        /*004a*/ 	.short	(.L_21 - .L_20)
.L_20:
        /*004c*/ 	.word	0x00000000
        /*0050*/ 	.short	0x0007
        /*0052*/ 	.short	0x0038
        /*0054*/ 	.byte	0x00, 0xf4, 0x21, 0x00


	//----- nvinfo : EIATTR_KPARAM_INFO
	.align		4
.L_21:
        /*0058*/ 	.byte	0x04, 0x17
        /*005a*/ 	.short	(.L_23 - .L_22)
.L_22:
        /*005c*/ 	.word	0x00000000
        /*0060*/ 	.short	0x0006
        /*0062*/ 	.short	0x0030
        /*0064*/ 	.byte	0x00, 0xf4, 0x21, 0x00


	//----- nvinfo : EIATTR_KPARAM_INFO
	.align		4
.L_23:
        /*0068*/ 	.byte	0x04, 0x17
        /*006a*/ 	.short	(.L_25 - .L_24)
.L_24:
        /*006c*/ 	.word	0x00000000
        /*0070*/ 	.short	0x0005
        /*0072*/ 	.short	0x0028
        /*0074*/ 	.byte	0x00, 0xf4, 0x21, 0x00


	//----- nvinfo : EIATTR_KPARAM_INFO
	.align		4
.L_25:
        /*0078*/ 	.byte	0x04, 0x17
        /*007a*/ 	.short	(.L_27 - .L_26)
.L_26:
        /*007c*/ 	.word	0x00000000
        /*0080*/ 	.short	0x0004
        /*0082*/ 	.short	0x0020
        /*0084*/ 	.byte	0x00, 0xf4, 0x21, 0x00


	//----- nvinfo : EIATTR_KPARAM_INFO
	.align		4
.L_27:
        /*0088*/ 	.byte	0x04, 0x17
        /*008a*/ 	.short	(.L_29 - .L_28)
.L_28:
        /*008c*/ 	.word	0x00000000
        /*0090*/ 	.short	0x0003
        /*0092*/ 	.short	0x0018
        /*0094*/ 	.byte	0x00, 0xf4, 0x21, 0x00


	//----- nvinfo : EIATTR_KPARAM_INFO
	.align		4
.L_29:
        /*0098*/ 	.byte	0x04, 0x17
        /*009a*/ 	.short	(.L_31 - .L_30)
.L_30:
        /*009c*/ 	.word	0x00000000
        /*00a0*/ 	.short	0x0002
        /*00a2*/ 	.short	0x0010
        /*00a4*/ 	.byte	0x00, 0xf4, 0x21, 0x00


	//----- nvinfo : EIATTR_KPARAM_INFO
	.align		4
.L_31:
        /*00a8*/ 	.byte	0x04, 0x17
        /*00aa*/ 	.short	(.L_33 - .L_32)
.L_32:
        /*00ac*/ 	.word	0x00000000
        /*00b0*/ 	.short	0x0001
        /*00b2*/ 	.short	0x0008
        /*00b4*/ 	.byte	0x00, 0xf4, 0x21, 0x00


	//----- nvinfo : EIATTR_KPARAM_INFO
	.align		4
.L_33:
        /*00b8*/ 	.byte	0x04, 0x17
        /*00ba*/ 	.short	(.L_35 - .L_34)
.L_34:
        /*00bc*/ 	.word	0x00000000
        /*00c0*/ 	.short	0x0000
        /*00c2*/ 	.short	0x0000
        /*00c4*/ 	.byte	0x00, 0xf4, 0x21, 0x00


	//----- nvinfo : EIATTR_SPARSE_MMA_MASK
	.align		4
.L_35:
        /*00c8*/ 	.byte	0x03, 0x50
        /*00ca*/ 	.short	0x0000


	//----- nvinfo : EIATTR_MAXREG_COUNT
	.align		4
        /*00cc*/ 	.byte	0x03, 0x1b
        /*00ce*/ 	.short	0x00ff


	//----- nvinfo : EIATTR_EXIT_INSTR_OFFSETS
	.align		4
        /*00d0*/ 	.byte	0x04, 0x1c
        /*00d2*/ 	.short	(.L_37 - .L_36)


	//   ....[0]....
.L_36:
        /*00d4*/ 	.word	0x00001bf0


	//----- nvinfo : EIATTR_REQNTID
	.align		4
.L_37:
        /*00d8*/ 	.byte	0x04, 0x10
        /*00da*/ 	.short	(.L_39 - .L_38)
.L_38:
        /*00dc*/ 	.word	0x00000080
        /*00e0*/ 	.word	0x00000001
        /*00e4*/ 	.word	0x00000001


	//----- nvinfo : EIATTR_CBANK_PARAM_SIZE
	.align		4
.L_39:
        /*00e8*/ 	.byte	0x03, 0x19
        /*00ea*/ 	.short	0x005c


	//----- nvinfo : EIATTR_PARAM_CBANK
	.align		4
        /*00ec*/ 	.byte	0x04, 0x0a
        /*00ee*/ 	.short	(.L_41 - .L_40)
	.align		4
.L_40:
        /*00f0*/ 	.word	index@(.nv.constant0.triton_poi_fused_cat_5)
        /*00f4*/ 	.short	0x0210
        /*00f6*/ 	.short	0x005c


	//----- nvinfo : EIATTR_SW_WAR
	.align		4
.L_41:
        /*00f8*/ 	.byte	0x04, 0x36
        /*00fa*/ 	.short	(.L_43 - .L_42)
.L_42:
        /*00fc*/ 	.word	0x00000008
.L_43:


//--------------------- .nv.callgraph             --------------------------
	.section	.nv.callgraph,"",@"SHT_CUDA_CALLGRAPH"
	.align	4
	.sectionentsize	8
	.align		4
        /*0000*/ 	.word	0x00000000
	.align		4
        /*0004*/ 	.word	0xffffffff
	.align		4
        /*0008*/ 	.word	0x00000000
	.align		4
        /*000c*/ 	.word	0xfffffffe
	.align		4
        /*0010*/ 	.word	0x00000000
	.align		4
        /*0014*/ 	.word	0xfffffffd
	.align		4
        /*0018*/ 	.word	0x00000000
	.align		4
        /*001c*/ 	.word	0xfffffffc


//--------------------- .nv.constant4             --------------------------
	.section	.nv.constant4,"a",@progbits
	.align	8
	.align		8
.nv.constant4:
        /*0000*/ 	.dword	_$_str
	.align		8
        /*0008*/ 	.dword	_$_str_$_2


//--------------------- .text.triton_poi_fused_cat_5 --------------------------
	.section	.text.triton_poi_fused_cat_5,"ax",@progbits
	.align	128
        .global         triton_poi_fused_cat_5
        .type           triton_poi_fused_cat_5,@function
        .size           triton_poi_fused_cat_5,(.L_x_1 - triton_poi_fused_cat_5)
        .other          triton_poi_fused_cat_5,@"STO_CUDA_ENTRY STV_DEFAULT"
triton_poi_fused_cat_5:
.text.triton_poi_fused_cat_5:
[----:B------:R-:W-:Y:S01]  /*0000*/  LDC R1, c[0x0][0x28] ;  /* 0x00000a00ff017b82 */ /* 0x000fe20000000800 */
[----:B------:R-:W1:Y:S07]  /*0010*/  S2R R0, SR_TID.X ;  /* 0x0000000000007919 */ /* 0x000e6e0000002100 */
[----:B------:R-:W2:Y:S01]  /*0020*/  LDC.64 R18, c[0x0][0x210] ;  /* 0x00008400ff127b82 */ /* 0x000ea20000000a00 */
[----:B------:R-:W-:Y:S02]  /*0030*/  CS2R R12, SRZ ;  /* 0x00000000000c7805 */ /* 0x000fe4000001ff00 */
[----:B------:R-:W-:Y:S01]  /*0040*/  CS2R R14, SRZ ;  /* 0x00000000000e7805 */ /* 0x000fe2000001ff00 */
[----:B------:R-:W3:Y:S01]  /*0050*/  S2R R3, SR_CTAID.X ;  /* 0x0000000000037919 */ /* 0x000ee20000002500 */
[----:B------:R-:W-:-:S03]  /*0060*/  ULDC.64 UR4, c[0x0][0x208] ;  /* 0x0000820000047ab9 */ /* 0x000fc60000000a00 */
[----:B------:R-:W4:Y:S01]  /*0070*/  LDC.64 R8, c[0x0][0x218] ;  /* 0x00008600ff087b82 */ /* 0x000f220000000a00 */
[----:B------:R-:W-:Y:S02]  /*0080*/  CS2R R28, SRZ ;  /* 0x00000000001c7805 */ /* 0x000fe4000001ff00 */
[----:B------:R-:W-:Y:S02]  /*0090*/  CS2R R24, SRZ ;  /* 0x0000000000187805 */ /* 0x000fe4000001ff00 */
[----:B------:R-:W-:Y:S02]  /*00a0*/  CS2R R26, SRZ ;  /* 0x00000000001a7805 */ /* 0x000fe4000001ff00 */
[----:B------:R-:W-:Y:S02]  /*00b0*/  CS2R R30, SRZ ;  /* 0x00000000001e7805 */ /* 0x000fe4000001ff00 */
[----:B------:R-:W-:Y:S01]  /*00c0*/  CS2R R6, SRZ ;  /* 0x0000000000067805 */ /* 0x000fe2000001ff00 */
[----:B------:R-:W-:Y:S01]  /*00d0*/  ULDC.64 UR6, c[0x0][0x238] ;  /* 0x00008e0000067ab9 */ /* 0x000fe20000000a00 */
[----:B------:R-:W5:Y:S08]  /*00e0*/  LDC.64 R44, c[0x0][0x220] ;  /* 0x00008800ff2c7b82 */ /* 0x000f700000000a00 */
[----:B------:R-:W4:Y:S01]  /*00f0*/  LDC.64 R42, c[0x0][0x248] ;  /* 0x00009200ff2a7b82 */ /* 0x000f220000000a00 */
[----:B-1----:R-:W-:-:S05]  /*0100*/  IMAD.SHL.U32 R0, R0, 0x4, RZ ;  /* 0x0000000400007824 */ /* 0x002fca00078e00ff */
[----:B------:R-:W-:-:S05]  /*0110*/  LOP3.LUT R0, R0, 0x1fc, RZ, 0xc0, !PT ;  /* 0x000001fc00007812 */ /* 0x000fca00078ec0ff */
[----:B---3--:R-:W-:-:S04]  /*0120*/  IMAD R0, R3, 0x400, R0 ;  /* 0x0000040003007824 */ /* 0x008fc800078e0200 */
[----:B------:R-:W-:-:S04]  /*0130*/  VIADD R2, R0, 0x200 ;  /* 0x0000020000027836 */ /* 0x000fc80000000000 */
[----:B------:R-:W-:-:S05]  /*0140*/  IMAD.HI R3, R2, 0x2aaaaaab, RZ ;  /* 0x2aaaaaab02037827 */ /* 0x000fca00078e02ff */
[----:B------:R-:W-:-:S04]  /*0150*/  SHF.R.U32.HI R4, RZ, 0x1f, R3 ;  /* 0x0000001fff047819 */ /* 0x000fc80000011603 */
[----:B------:R-:W-:-:S05]  /*0160*/  LEA.HI.SX32 R3, R3, R4, 0x1a ;  /* 0x0000000403037211 */ /* 0x000fca00078fd2ff */
[C---:B------:R-:W-:Y:S02]  /*0170*/  IMAD R2, R3.reuse, -0x180, R2 ;  /* 0xfffffe8003027824 */ /* 0x040fe400078e0202 */
[----:B------:R-:W-:Y:S02]  /*0180*/  IMAD R11, R3, 0xc0, RZ ;  /* 0x000000c0030b7824 */ /* 0x000fe400078e02ff */
[----:B------:R-:W-:Y:S01]  /*0190*/  IMAD.HI R3, R0, 0x2aaaaaab, RZ ;  /* 0x2aaaaaab00037827 */ /* 0x000fe200078e02ff */
[----:B------:R-:W-:-:S03]  /*01a0*/  ISETP.GE.AND P0, PT, R2, 0xc0, PT ;  /* 0x000000c00200780c */ /* 0x000fc60003f06270 */
[----:B------:R-:W-:Y:S01]  /*01b0*/  IMAD.IADD R17, R2, 0x1, R11 ;  /* 0x0000000102117824 */ /* 0x000fe200078e020b */
[----:B------:R-:W-:-:S03]  /*01c0*/  SHF.R.U32.HI R4, RZ, 0x1f, R3 ;  /* 0x0000001fff047819 */ /* 0x000fc60000011603 */
[----:B--2---:R-:W-:Y:S01]  /*01d0*/  IMAD.WIDE R16, R17, 0x4, R18 ;  /* 0x0000000411107825 */ /* 0x004fe200078e0212 */
[----:B------:R-:W-:-:S05]  /*01e0*/  LEA.HI.SX32 R21, R3, R4, 0x1a ;  /* 0x0000000403157211 */ /* 0x000fca00078fd2ff */
[C---:B------:R-:W-:Y:S01]  /*01f0*/  IMAD R3, R21.reuse, -0x180, R0 ;  /* 0xfffffe8015037824 */ /* 0x040fe200078e0200 */
[----:B------:R1:W2:Y:S01]  /*0200*/  @!P0 LDG.E.EL.128 R12, desc[UR4][R16.64] ;  /* 0x00000004100c8981 */ /* 0x0002a2000c2e1d00 */
[----:B------:R-:W-:Y:S01]  /*0210*/  IMAD R10, R21, 0xc0, RZ ;  /* 0x000000c0150a7824 */ /* 0x000fe200078e02ff */
[----:B------:R-:W-:Y:S01]  /*0220*/  CS2R R4, SRZ ;  /* 0x0000000000047805 */ /* 0x000fe2000001ff00 */
[----:B----4-:R-:W-:Y:S01]  /*0230*/  IMAD.WIDE R20, R2, 0x4, R8 ;  /* 0x0000000402147825 */ /* 0x010fe200078e0208 */
[----:B------:R-:W-:-:S03]  /*0240*/  ISETP.GE.AND P1, PT, R3, 0xc0, PT ;  /* 0x000000c00300780c */ /* 0x000fc60003f26270 */
[C---:B------:R-:W-:Y:S01]  /*0250*/  IMAD.IADD R23, R3.reuse, 0x1, R10 ;  /* 0x0000000103177824 */ /* 0x040fe200078e020a */
[----:B------:R3:W4:Y:S01]  /*0260*/  @!P0 LDG.E.EL.128 R4, desc[UR4][R20.64] ;  /* 0x0000000414048981 */ /* 0x000722000c2e1d00 */
[----:B-1----:R-:W-:Y:S02]  /*0270*/  IMAD.WIDE R16, R3, 0x4, R8 ;  /* 0x0000000403107825 */ /* 0x002fe400078e0208 */
[----:B------:R-:W1:Y:S02]  /*0280*/  LDC.64 R8, c[0x0][0x240] ;  /* 0x00009000ff087b82 */ /* 0x000e640000000a00 */
[----:B------:R-:W-:-:S04]  /*0290*/  IMAD.WIDE R18, R23, 0x4, R18 ;  /* 0x0000000417127825 */ /* 0x000fc800078e0212 */
[----:B------:R5:W4:Y:S04]  /*02a0*/  @!P1 LDG.E.EL.128 R24, desc[UR4][R16.64] ;  /* 0x0000000410189981 */ /* 0x000b28000c2e1d00 */
[----:B------:R5:W4:Y:S01]  /*02b0*/  @!P1 LDG.E.EL.128 R28, desc[UR4][R18.64] ;  /* 0x00000004121c9981 */ /* 0x000b22000c2e1d00 */
[----:B---3--:R-:W-:Y:S02]  /*02c0*/  SHF.R.S32.HI R20, RZ, 0x1f, R10 ;  /* 0x0000001fff147819 */ /* 0x008fe4000001140a */
[----:B------:R-:W-:Y:S02]  /*02d0*/  CS2R R22, SRZ ;  /* 0x0000000000167805 */ /* 0x000fe4000001ff00 */
[----:B------:R-:W-:Y:S02]  /*02e0*/  IADD3 R10, P2, R3, R10, RZ ;  /* 0x0000000a030a7210 */ /* 0x000fe40007f5e0ff */
[----:B------:R-:W-:-:S02]  /*02f0*/  ISETP.GT.AND P3, PT, R3, 0xbf, PT ;  /* 0x000000bf0300780c */ /* 0x000fc40003f64270 */
[----:B0----5:R-:W-:Y:S02]  /*0300*/  CS2R R16, SRZ ;  /* 0x0000000000107805 */ /* 0x021fe4000001ff00 */
[C---:B------:R-:W-:Y:S02]  /*0310*/  LEA.HI.X.SX32 R21, R3.reuse, R20, 0x1, P2 ;  /* 0x0000001403157211 */ /* 0x040fe400010f0eff */
[C---:B------:R-:W-:Y:S02]  /*0320*/  LEA R34, P2, R10.reuse, UR6, 0x2 ;  /* 0x000000060a227c11 */ /* 0x040fe4000f8410ff */
[----:B------:R-:W-:Y:S02]  /*0330*/  CS2R R18, SRZ ;  /* 0x0000000000127805 */ /* 0x000fe4000001ff00 */
[----:B------:R-:W-:Y:S02]  /*0340*/  LEA.HI.X R35, R10, UR7, R21, 0x2, P2 ;  /* 0x000000070a237c11 */ /* 0x000fe400090f1415 */
[----:B------:R-:W-:Y:S01]  /*0350*/  CS2R R20, SRZ ;  /* 0x0000000000147805 */ /* 0x000fe2000001ff00 */
[----:B-1----:R-:W-:-:S05]  /*0360*/  IMAD.WIDE R32, R3, 0x4, R8 ;  /* 0x0000000403207825 */ /* 0x002fca00078e0208 */
[----:B------:R0:W3:Y:S04]  /*0370*/  @P3 LDG.E.EL.128 R16, desc[UR4][R32.64+-0x300] ;  /* 0xfffd000420103981 */ /* 0x0000e8000c2e1d00 */
[----:B------:R1:W5:Y:S01]  /*0380*/  @P3 LDG.E.EL.128 R20, desc[UR4][R34.64+-0x300] ;  /* 0xfffd000422143981 */ /* 0x000362000c2e1d00 */
[----:B------:R-:W-:Y:S02]  /*0390*/  SHF.R.S32.HI R37, RZ, 0x1f, R11 ;  /* 0x0000001fff257819 */ /* 0x000fe4000001140b */
[----:B------:R-:W-:-:S04]  /*03a0*/  IADD3 R11, P2, R2, R11, RZ ;  /* 0x0000000b020b7210 */ /* 0x000fc80007f5e0ff */
[----:B------:R-:W-:Y:S02]  /*03b0*/  LEA.HI.X.SX32 R10, R2, R37, 0x1, P2 ;  /* 0x00000025020a7211 */ /* 0x000fe400010f0eff */
[----:B------:R-:W-:-:S04]  /*03c0*/  LEA R40, P2, R11, UR6, 0x2 ;  /* 0x000000060b287c11 */ /* 0x000fc8000f8410ff */
[----:B------:R-:W-:Y:S02]  /*03d0*/  LEA.HI.X R41, R11, UR7, R10, 0x2, P2 ;  /* 0x000000070b297c11 */ /* 0x000fe400090f140a */
[C---:B------:R-:W-:Y:S01]  /*03e0*/  ISETP.GT.AND P2, PT, R2.reuse, 0xbf, PT ;  /* 0x000000bf0200780c */ /* 0x040fe20003f44270 */
[----:B------:R-:W-:Y:S01]  /*03f0*/  IMAD.WIDE R46, R2, 0x4, R44 ;  /* 0x00000004022e7825 */ /* 0x000fe200078e022c */
[----:B--2---:R-:W-:Y:S02]  /*0400*/  SEL R15, R15, RZ, !P0 ;  /* 0x000000ff0f0f7207 */ /* 0x004fe40004000000 */
[----:B------:R-:W-:Y:S02]  /*0410*/  SEL R12, R12, RZ, !P0 ;  /* 0x000000ff0c0c7207 */ /* 0x000fe40004000000 */
[----:B------:R-:W-:Y:S02]  /*0420*/  SEL R13, R13, RZ, !P0 ;  /* 0x000000ff0d0d7207 */ /* 0x000fe40004000000 */
[----:B------:R-:W-:-:S02]  /*0430*/  SEL R14, R14, RZ, !P0 ;  /* 0x000000ff0e0e7207 */ /* 0x000fc40004000000 */
[----:B----4-:R-:W-:Y:S02]  /*0440*/  SEL R36, R7, RZ, !P0 ;  /* 0x000000ff07247207 */ /* 0x010fe40004000000 */
[----:B------:R-:W-:Y:S02]  /*0450*/  SEL R7, R6, RZ, !P0 ;  /* 0x000000ff06077207 */ /* 0x000fe40004000000 */
[----:B------:R-:W-:Y:S01]  /*0460*/  SEL R6, R5, RZ, !P0 ;  /* 0x000000ff05067207 */ /* 0x000fe20004000000 */
[----:B0-----:R-:W-:Y:S01]  /*0470*/  FADD R32, R15, -R36 ;  /* 0x800000240f207221 */ /* 0x001fe20000000000 */
[----:B------:R-:W-:Y:S01]  /*0480*/  SEL R5, R4, RZ, !P0 ;  /* 0x000000ff04057207 */ /* 0x000fe20004000000 */
[----:B------:R-:W-:Y:S01]  /*0490*/  FADD R36, R14, -R7 ;  /* 0x800000070e247221 */ /* 0x000fe20000000000 */
[----:B------:R-:W-:Y:S02]  /*04a0*/  CS2R R14, SRZ ;  /* 0x00000000000e7805 */ /* 0x000fe4000001ff00 */
[----:B------:R-:W-:Y:S01]  /*04b0*/  SEL R10, R27, RZ, !P1 ;  /* 0x000000ff1b0a7207 */ /* 0x000fe20004800000 */
[----:B-1----:R-:W-:Y:S01]  /*04c0*/  FADD R35, R13, -R6 ;  /* 0x800000060d237221 */ /* 0x002fe20000000000 */
[----:B------:R-:W-:Y:S01]  /*04d0*/  SEL R39, R26, RZ, !P1 ;  /* 0x000000ff1a277207 */ /* 0x000fe20004800000 */
[----:B------:R-:W-:Y:S01]  /*04e0*/  IMAD.WIDE R26, R2, 0x4, R8 ;  /* 0x00000004021a7825 */ /* 0x000fe200078e0208 */
[----:B------:R-:W-:-:S02]  /*04f0*/  SEL R31, R31, RZ, !P1 ;  /* 0x000000ff1f1f7207 */ /* 0x000fc40004800000 */
[----:B------:R-:W-:Y:S02]  /*0500*/  SEL R30, R30, RZ, !P1 ;  /* 0x000000ff1e1e7207 */ /* 0x000fe40004800000 */
[----:B------:R-:W-:Y:S02]  /*0510*/  CS2R R8, SRZ ;  /* 0x0000000000087805 */ /* 0x000fe4000001ff00 */
[----:B------:R-:W-:Y:S01]  /*0520*/  SEL R38, R25, RZ, !P1 ;  /* 0x000000ff19267207 */ /* 0x000fe20004800000 */
[----:B------:R-:W-:Y:S01]  /*0530*/  FADD R37, R31, -R10 ;  /* 0x8000000a1f257221 */ /* 0x000fe20000000000 */
[----:B------:R-:W-:Y:S01]  /*0540*/  CS2R R10, SRZ ;  /* 0x00000000000a7805 */ /* 0x000fe2000001ff00 */
[----:B------:R-:W-:Y:S01]  /*0550*/  FADD R39, R30, -R39 ;  /* 0x800000271e277221 */ /* 0x000fe20000000000 */
[----:B------:R-:W-:Y:S01]  /*0560*/  IMAD.WIDE R30, R3, 0x4, R44 ;  /* 0x00000004031e7825 */ /* 0x000fe200078e022c */
[----:B------:R-:W-:-:S03]  /*0570*/  SEL R28, R28, RZ, !P1 ;  /* 0x000000ff1c1c7207 */ /* 0x000fc60004800000 */
[----:B------:R-:W-:Y:S01]  /*0580*/  FADD R34, R12, -R5 ;  /* 0x800000050c227221 */ /* 0x000fe20000000000 */
[----:B------:R-:W-:Y:S01]  /*0590*/  SEL R25, R29, RZ, !P1 ;  /* 0x000000ff1d197207 */ /* 0x000fe20004800000 */
[----:B------:R-:W-:Y:S01]  /*05a0*/  IMAD.WIDE R44, R3, 0x4, R42 ;  /* 0x00000004032c7825 */ /* 0x000fe200078e022a */
[----:B------:R0:W2:Y:S01]  /*05b0*/  @!P1 LDG.E.EL.128 R8, desc[UR4][R30.64] ;  /* 0x000000041e089981 */ /* 0x0000a2000c2e1d00 */
[----:B------:R-:W-:Y:S02]  /*05c0*/  SEL R29, R24, RZ, !P1 ;  /* 0x000000ff181d7207 */ /* 0x000fe40004800000 */
[----:B------:R-:W-:Y:S02]  /*05d0*/  CS2R R4, SRZ ;  /* 0x0000000000047805 */ /* 0x000fe4000001ff00 */
[----:B------:R-:W-:Y:S02]  /*05e0*/  CS2R R6, SRZ ;  /* 0x0000000000067805 */ /* 0x000fe4000001ff00 */
[----:B------:R-:W-:-:S02]  /*05f0*/  CS2R R12, SRZ ;  /* 0x00000000000c7805 */ /* 0x000fc4000001ff00 */
[----:B---3--:R-:W-:Y:S02]  /*0600*/  SEL R33, R16, RZ, P3 ;  /* 0x000000ff10217207 */ /* 0x008fe40001800000 */
[----:B------:R1:W3:Y:S01]  /*0610*/  @P2 LDG.E.EL.128 R4, desc[UR4][R26.64+-0x300] ;  /* 0xfffd00041a042981 */ /* 0x0002e2000c2e1d00 */
[----:B-----5:R-:W-:Y:S01]  /*0620*/  SEL R16, R20, RZ, P3 ;  /* 0x000000ff14107207 */ /* 0x020fe20001800000 */
[----:B------:R-:W-:Y:S01]  /*0630*/  FADD R20, R28, -R29 ;  /* 0x8000001d1c147221 */ /* 0x000fe20000000000 */
[----:B------:R-:W-:Y:S02]  /*0640*/  CS2R R28, SRZ ;  /* 0x00000000001c7805 */ /* 0x000fe4000001ff00 */
[----:B0-----:R-:W-:Y:S01]  /*0650*/  CS2R R30, SRZ ;  /* 0x00000000001e7805 */ /* 0x001fe2000001ff00 */
[----:B------:R0:W4:Y:S05]  /*0660*/  @P2 LDG.E.EL.128 R12, desc[UR4][R40.64+-0x300] ;  /* 0xfffd0004280c2981 */ /* 0x00012a000c2e1d00 */
[----:B------:R-:W5:Y:S01]  /*0670*/  @P3 LDG.E.EL.128 R28, desc[UR4][R44.64+-0x300] ;  /* 0xfffd00042c1c3981 */ /* 0x000f62000c2e1d00 */
[----:B-1----:R-:W-:Y:S01]  /*0680*/  CS2R R26, SRZ ;  /* 0x00000000001a7805 */ /* 0x002fe2000001ff00 */
[----:B0-----:R-:W-:Y:S01]  /*0690*/  FADD R40, R25, -R38 ;  /* 0x8000002619287221 */ /* 0x001fe20000000000 */
[----:B------:R-:W-:-:S06]  /*06a0*/  CS2R R24, SRZ ;  /* 0x0000000000187805 */ /* 0x000fcc000001ff00 */
[----:B------:R-:W4:Y:S01]  /*06b0*/  @!P0 LDG.E.EL.128 R24, desc[UR4][R46.64] ;  /* 0x000000042e188981 */ /* 0x000f22000c2e1d00 */
[----:B------:R-:W-:Y:S02]  /*06c0*/  SEL R22, R22, RZ, P3 ;  /* 0x000000ff16167207 */ /* 0x000fe40001800000 */
[----:B------:R-:W-:Y:S01]  /*06d0*/  SEL R23, R23, RZ, P3 ;  /* 0x000000ff17177207 */ /* 0x000fe20001800000 */
[----:B------:R-:W-:Y:S01]  /*06e0*/  FADD R16, R16, -R33 ;  /* 0x8000002110107221 */ /* 0x000fe20000000000 */
[----:B--2---:R-:W-:Y:S02]  /*06f0*/  SEL R8, R8, RZ, !P1 ;  /* 0x000000ff08087207 */ /* 0x004fe40004800000 */
[----:B------:R-:W-:-:S03]  /*0700*/  SEL R9, R9, RZ, !P1 ;  /* 0x000000ff09097207 */ /* 0x000fc60004800000 */
[----:B------:R-:W-:Y:S02]  /*0710*/  FADD R38, R8, 9.9999997473787516356e-06 ;  /* 0x3727c5ac08267421 */ /* 0x000fe40000000000 */
[----:B------:R-:W-:-:S04]  /*0720*/  FADD R9, R9, 9.9999997473787516356e-06 ;  /* 0x3727c5ac09097421 */ /* 0x000fc80000000000 */
[----:B------:R-:W0:Y:S01]  /*0730*/  MUFU.SQRT R38, R38 ;  /* 0x0000002600267308 */ /* 0x000e220000002000 */
[----:B------:R-:W-:-:S07]  /*0740*/  SEL R10, R10, RZ, !P1 ;  /* 0x000000ff0a0a7207 */ /* 0x000fce0004800000 */
[----:B------:R-:W1:Y:S01]  /*0750*/  MUFU.SQRT R9, R9 ;  /* 0x0000000900097308 */ /* 0x000e620000002000 */
[----:B------:R-:W-:Y:S01]  /*0760*/  FADD R41, R10, 9.9999997473787516356e-06 ;  /* 0x3727c5ac0a297421 */ /* 0x000fe20000000000 */
[----:B-----5:R-:W-:Y:S02]  /*0770*/  SEL R10, R29, RZ, P3 ;  /* 0x000000ff1d0a7207 */ /* 0x020fe40001800000 */
[----:B------:R-:W-:Y:S02]  /*0780*/  SEL R29, R18, RZ, P3 ;  /* 0x000000ff121d7207 */ /* 0x000fe40001800000 */
[----:B------:R-:W-:Y:S02]  /*0790*/  SEL R18, R19, RZ, P3 ;  /* 0x000000ff13127207 */ /* 0x000fe40001800000 */
[----:B0-----:R-:W-:Y:S02]  /*07a0*/  FSETP.GT.AND P4, PT, R38, 8.50705917302346158658e+37, PT ;  /* 0x7e8000002600780b */ /* 0x001fe40003f84000 */
[----:B---3--:R-:W-:-:S02]  /*07b0*/  SEL R19, R4, RZ, P2 ;  /* 0x000000ff04137207 */ /* 0x008fc40001000000 */
[----:B----4-:R-:W-:Y:S01]  /*07c0*/  SEL R4, R12, RZ, P2 ;  /* 0x000000ff0c047207 */ /* 0x010fe20001000000 */
[----:B------:R-:W0:Y:S01]  /*07d0*/  MUFU.SQRT R41, R41 ;  /* 0x0000002900297308 */ /* 0x000e220000002000 */
[----:B------:R-:W-:Y:S02]  /*07e0*/  SEL R11, R11, RZ, !P1 ;  /* 0x000000ff0b0b7207 */ /* 0x000fe40004800000 */
[----:B------:R-:W-:Y:S02]  /*07f0*/  SEL R8, R28, RZ, P3 ;  /* 0x000000ff1c087207 */ /* 0x000fe40001800000 */
[----:B------:R-:W-:Y:S02]  /*0800*/  SEL R28, R17, RZ, P3 ;  /* 0x000000ff111c7207 */ /* 0x000fe40001800000 */
[----:B------:R-:W-:Y:S02]  /*0810*/  SEL R17, R21, RZ, P3 ;  /* 0x000000ff15117207 */ /* 0x000fe40001800000 */
[----:B------:R-:W-:Y:S01]  /*0820*/  FSETP.GEU.AND P6, PT, R38, 1.175494350822287508e-38, PT ;  /* 0x008000002600780b */ /* 0x000fe20003fce000 */
[----:B------:R-:W-:Y:S01]  /*0830*/  FADD R4, R4, -R19 ;  /* 0x8000001304047221 */ /* 0x000fe20000000000 */
[----:B------:R-:W-:Y:S01]  /*0840*/  FADD R11, R11, 9.9999997473787516356e-06 ;  /* 0x3727c5ac0b0b7421 */ /* 0x000fe20000000000 */
[----:B------:R-:W-:Y:S01]  /*0850*/  IMAD.MOV.U32 R19, RZ, RZ, 0x3e800000 ;  /* 0x3e800000ff137424 */ /* 0x000fe200078e00ff */
[----:B-1----:R-:W-:Y:S01]  /*0860*/  FSETP.GT.AND P5, PT, R9, 8.50705917302346158658e+37, PT ;  /* 0x7e8000000900780b */ /* 0x002fe20003fa4000 */
[----:B------:R-:W-:Y:S01]  /*0870*/  FADD R17, R17, -R28 ;  /* 0x8000001c11117221 */ /* 0x000fe20000000000 */
[----:B------:R-:W-:Y:S01]  /*0880*/  FADD R28, R22, -R29 ;  /* 0x8000001d161c7221 */ /* 0x000fe20000000000 */
[----:B------:R-:W-:Y:S01]  /*0890*/  FADD R29, R23, -R18 ;  /* 0x80000012171d7221 */ /* 0x000fe20000000000 */
[----:B------:R-:W-:Y:S01]  /*08a0*/  SEL R24, R24, RZ, !P0 ;  /* 0x000000ff18187207 */ /* 0x000fe20004000000 */
[----:B------:R-:W1:Y:S01]  /*08b0*/  MUFU.SQRT R11, R11 ;  /* 0x0000000b000b7308 */ /* 0x000e620000002000 */
[----:B------:R-:W-:Y:S01]  /*08c0*/  FSEL R23, R19, 1, P4 ;  /* 0x3f80000013177808 */ /* 0x000fe20002000000 */
[----:B------:R-:W-:Y:S01]  /*08d0*/  @P4 FMUL R38, R38, 0.25 ;  /* 0x3e80000026264820 */ /* 0x000fe20000400000 */
[----:B------:R-:W-:Y:S01]  /*08e0*/  FSETP.GEU.AND P4, PT, R9, 1.175494350822287508e-38, PT ;  /* 0x008000000900780b */ /* 0x000fe20003f8e000 */
[----:B------:R-:W-:-:S02]  /*08f0*/  FADD R24, R24, 9.9999997473787516356e-06 ;  /* 0x3727c5ac18187421 */ /* 0x000fc40000000000 */
[----:B------:R-:W-:Y:S01]  /*0900*/  @!P6 FMUL R38, R38, 16777216 ;  /* 0x4b8000002626e820 */ /* 0x000fe20000400000 */
[----:B------:R-:W-:Y:S01]  /*0910*/  @!P6 FMUL R23, R23, 16777216 ;  /* 0x4b8000001717e820 */ /* 0x000fe20000400000 */
[----:B0-----:R-:W-:Y:S01]  /*0920*/  FSETP.GT.AND P6, PT, R41, 8.50705917302346158658e+37, PT ;  /* 0x7e8000002900780b */ /* 0x001fe20003fc4000 */
[----:B------:R-:W0:Y:S01]  /*0930*/  MUFU.SQRT R12, R24 ;  /* 0x00000018000c7308 */ /* 0x000e220000002000 */
[----:B------:R-:W-:Y:S01]  /*0940*/  SEL R25, R25, RZ, !P0 ;  /* 0x000000ff19197207 */ /* 0x000fe20004000000 */
[----:B------:R-:W-:Y:S01]  /*0950*/  @P5 FMUL R9, R9, 0.25 ;  /* 0x3e80000009095820 */ /* 0x000fe20000400000 */
[----:B------:R-:W-:Y:S02]  /*0960*/  SEL R18, R5, RZ, P2 ;  /* 0x000000ff05127207 */ /* 0x000fe40001000000 */
[----:B------:R-:W-:Y:S02]  /*0970*/  FSEL R5, R19, 1, P5 ;  /* 0x3f80000013057808 */ /* 0x000fe40002800000 */
[----:B------:R-:W-:Y:S01]  /*0980*/  FSETP.GEU.AND P5, PT, R41, 1.175494350822287508e-38, PT ;  /* 0x008000002900780b */ /* 0x000fe20003fae000 */
[----:B------:R-:W-:Y:S01]  /*0990*/  FADD R25, R25, 9.9999997473787516356e-06 ;  /* 0x3727c5ac19197421 */ /* 0x000fe20000000000 */
[----:B------:R-:W-:Y:S01]  /*09a0*/  @!P4 FMUL R9, R9, 16777216 ;  /* 0x4b8000000909c820 */ /* 0x000fe20000400000 */
[----:B------:R-:W-:Y:S01]  /*09b0*/  @!P4 FMUL R5, R5, 16777216 ;  /* 0x4b8000000505c820 */ /* 0x000fe20000400000 */
[----:B-1----:R-:W-:Y:S01]  /*09c0*/  FSETP.GT.AND P4, PT, R11, 8.50705917302346158658e+37, PT ;  /* 0x7e8000000b00780b */ /* 0x002fe20003f84000 */
[----:B------:R1:W2:Y:S01]  /*09d0*/  MUFU.SQRT R22, R25 ;  /* 0x0000001900167308 */ /* 0x0002a20000002000 */
[----:B------:R-:W-:Y:S01]  /*09e0*/  @P6 FMUL R41, R41, 0.25 ;  /* 0x3e80000029296820 */ /* 0x000fe20000400000 */
[----:B------:R-:W-:-:S02]  /*09f0*/  SEL R26, R26, RZ, !P0 ;  /* 0x000000ff1a1a7207 */ /* 0x000fc40004000000 */
[----:B-1----:R-:W-:Y:S02]  /*0a00*/  FSEL R25, R19, 1, P6 ;  /* 0x3f80000013197808 */ /* 0x002fe40003000000 */
[----:B------:R-:W-:Y:S02]  /*0a10*/  FSETP.GEU.AND P6, PT, R11, 1.175494350822287508e-38, PT ;  /* 0x008000000b00780b */ /* 0x000fe40003fce000 */
[----:B------:R-:W-:Y:S01]  /*0a20*/  @!P5 FMUL R41, R41, 16777216 ;  /* 0x4b8000002929d820 */ /* 0x000fe20000400000 */
[----:B------:R-:W-:Y:S01]  /*0a30*/  @!P5 FMUL R25, R25, 16777216 ;  /* 0x4b8000001919d820 */ /* 0x000fe20000400000 */
[----:B0-----:R-:W-:Y:S01]  /*0a40*/  FSETP.GT.AND P5, PT, R12, 8.50705917302346158658e+37, PT ;  /* 0x7e8000000c00780b */ /* 0x001fe20003fa4000 */
[----:B------:R-:W-:Y:S01]  /*0a50*/  FADD R26, R26, 9.9999997473787516356e-06 ;  /* 0x3727c5ac1a1a7421 */ /* 0x000fe20000000000 */
[----:B------:R-:W-:Y:S02]  /*0a60*/  SEL R21, R31, RZ, P3 ;  /* 0x000000ff1f157207 */ /* 0x000fe40001800000 */
[----:B------:R-:W-:Y:S01]  /*0a70*/  SEL R31, R6, RZ, P2 ;  /* 0x000000ff061f7207 */ /* 0x000fe20001000000 */
[----:B------:R-:W0:Y:S01]  /*0a80*/  MUFU.SQRT R24, R26 ;  /* 0x0000001a00187308 */ /* 0x000e220000002000 */
[----:B------:R-:W-:Y:S01]  /*0a90*/  SEL R27, R27, RZ, !P0 ;  /* 0x000000ff1b1b7207 */ /* 0x000fe20004000000 */
[----:B------:R-:W-:Y:S01]  /*0aa0*/  @P4 FMUL R11, R11, 0.25 ;  /* 0x3e8000000b0b4820 */ /* 0x000fe20000400000 */
[----:B------:R-:W-:-:S02]  /*0ab0*/  FSEL R6, R19, 1, P4 ;  /* 0x3f80000013067808 */ /* 0x000fc40002000000 */
[----:B------:R-:W-:Y:S02]  /*0ac0*/  SEL R13, R13, RZ, P2 ;  /* 0x000000ff0d0d7207 */ /* 0x000fe40001000000 */
[----:B------:R-:W-:Y:S02]  /*0ad0*/  FSETP.GEU.AND P4, PT, R12, 1.175494350822287508e-38, PT ;  /* 0x008000000c00780b */ /* 0x000fe40003f8e000 */
[----:B------:R-:W-:Y:S01]  /*0ae0*/  SEL R14, R14, RZ, P2 ;  /* 0x000000ff0e0e7207 */ /* 0x000fe20001000000 */
[----:B------:R-:W-:Y:S01]  /*0af0*/  FADD R27, R27, 9.9999997473787516356e-06 ;  /* 0x3727c5ac1b1b7421 */ /* 0x000fe20000000000 */
[----:B------:R-:W-:Y:S01]  /*0b00*/  @!P6 FMUL R11, R11, 16777216 ;  /* 0x4b8000000b0be820 */ /* 0x000fe20000400000 */
[----:B------:R-:W-:Y:S01]  /*0b10*/  @!P6 FMUL R6, R6, 16777216 ;  /* 0x4b8000000606e820 */ /* 0x000fe20000400000 */
[----:B--2---:R-:W-:Y:S01]  /*0b20*/  FSETP.GT.AND P6, PT, R22, 8.50705917302346158658e+37, PT ;  /* 0x7e8000001600780b */ /* 0x004fe20003fc4000 */
[----:B------:R-:W-:Y:S01]  /*0b30*/  FADD R33, R13, -R18 ;  /* 0x800000120d217221 */ /* 0x000fe20000000000 */
[----:B------:R-:W-:Y:S01]  /*0b40*/  FADD R18, R14, -R31 ;  /* 0x8000001f0e127221 */ /* 0x000fe20000000000 */
[----:B------:R-:W1:Y:S01]  /*0b50*/  MUFU.SQRT R13, R27 ;  /* 0x0000001b000d7308 */ /* 0x000e620000002000 */
[----:B------:R-:W-:Y:S01]  /*0b60*/  @P5 FMUL R12, R12, 0.25 ;  /* 0x3e8000000c0c5820 */ /* 0x000fe20000400000 */
[----:B------:R-:W-:-:S02]  /*0b70*/  FSEL R14, R19, 1, P5 ;  /* 0x3f800000130e7808 */ /* 0x000fc40002800000 */
[----:B------:R-:W-:Y:S01]  /*0b80*/  FSETP.GEU.AND P5, PT, R22, 1.175494350822287508e-38, PT ;  /* 0x008000001600780b */ /* 0x000fe20003fae000 */
[----:B------:R-:W-:Y:S01]  /*0b90*/  FADD R8, R8, 9.9999997473787516356e-06 ;  /* 0x3727c5ac08087421 */ /* 0x000fe20000000000 */
[----:B------:R-:W-:Y:S01]  /*0ba0*/  @!P4 FMUL R12, R12, 16777216 ;  /* 0x4b8000000c0cc820 */ /* 0x000fe20000400000 */
[----:B------:R-:W-:Y:S01]  /*0bb0*/  @!P4 FMUL R14, R14, 16777216 ;  /* 0x4b8000000e0ec820 */ /* 0x000fe20000400000 */
[----:B0-----:R-:W-:Y:S01]  /*0bc0*/  FSETP.GT.AND P4, PT, R24, 8.50705917302346158658e+37, PT ;  /* 0x7e8000001800780b */ /* 0x001fe20003f84000 */
[----:B------:R0:W-:Y:S01]  /*0bd0*/  MUFU.RCP R26, R9 ;  /* 0x00000009001a7308 */ /* 0x0001e20000001000 */
[----:B------:R-:W-:Y:S01]  /*0be0*/  @P6 FMUL R22, R22, 0.25 ;  /* 0x3e80000016166820 */ /* 0x000fe20000400000 */
[----:B------:R-:W-:Y:S01]  /*0bf0*/  SEL R15, R15, RZ, P2 ;  /* 0x000000ff0f0f7207 */ /* 0x000fe20001000000 */
[----:B------:R-:W-:-:S05]  /*0c00*/  FADD R10, R10, 9.9999997473787516356e-06 ;  /* 0x3727c5ac0a0a7421 */ /* 0x000fca0000000000 */
[----:B------:R-:W2:Y:S01]  /*0c10*/  MUFU.SQRT R8, R8 ;  /* 0x0000000800087308 */ /* 0x000ea20000002000 */
[----:B0-----:R-:W-:Y:S02]  /*0c20*/  FSEL R9, R19, 1, P6 ;  /* 0x3f80000013097808 */ /* 0x001fe40003000000 */
[----:B------:R-:W-:Y:S01]  /*0c30*/  FSETP.GEU.AND P6, PT, R24, 1.175494350822287508e-38, PT ;  /* 0x008000001800780b */ /* 0x000fe20003fce000 */
[----:B------:R-:W-:Y:S02]  /*0c40*/  @!P5 FMUL R22, R22, 16777216 ;  /* 0x4b8000001616d820 */ /* 0x000fe40000400000 */
[----:B------:R-:W-:Y:S02]  /*0c50*/  @!P5 FMUL R9, R9, 16777216 ;  /* 0x4b8000000909d820 */ /* 0x000fe40000400000 */
[----:B------:R0:W3:Y:S01]  /*0c60*/  MUFU.RCP R44, R38 ;  /* 0x00000026002c7308 */ /* 0x0000e20000001000 */
[----:B-1----:R-:W-:Y:S02]  /*0c70*/  FSETP.GT.AND P5, PT, R13, 8.50705917302346158658e+37, PT ;  /* 0x7e8000000d00780b */ /* 0x002fe40003fa4000 */
[----:B------:R-:W-:-:S02]  /*0c80*/  SEL R30, R30, RZ, P3 ;  /* 0x000000ff1e1e7207 */ /* 0x000fc40001800000 */
[----:B0-----:R-:W-:-:S03]  /*0c90*/  SEL R38, R7, RZ, P2 ;  /* 0x000000ff07267207 */ /* 0x001fc60001000000 */
[----:B------:R-:W0:Y:S01]  /*0ca0*/  MUFU.SQRT R10, R10 ;  /* 0x0000000a000a7308 */ /* 0x000e220000002000 */
[----:B------:R-:W-:Y:S01]  /*0cb0*/  @P4 FMUL R24, R24, 0.25 ;  /* 0x3e80000018184820 */ /* 0x000fe20000400000 */
[----:B------:R-:W-:Y:S01]  /*0cc0*/  FADD R38, R15, -R38 ;  /* 0x800000260f267221 */ /* 0x000fe20000000000 */
[----:B------:R-:W-:Y:S01]  /*0cd0*/  FSEL R15, R19, 1, P4 ;  /* 0x3f800000130f7808 */ /* 0x000fe20002000000 */
[----:B------:R-:W-:Y:S01]  /*0ce0*/  FADD R30, R30, 9.9999997473787516356e-06 ;  /* 0x3727c5ac1e1e7421 */ /* 0x000fe20000000000 */
[----:B------:R-:W-:Y:S01]  /*0cf0*/  FSETP.GEU.AND P4, PT, R13, 1.175494350822287508e-38, PT ;  /* 0x008000000d00780b */ /* 0x000fe20003f8e000 */
[----:B------:R-:W-:Y:S02]  /*0d00*/  @!P6 FMUL R24, R24, 16777216 ;  /* 0x4b8000001818e820 */ /* 0x000fe40000400000 */
[----:B------:R-:W-:Y:S01]  /*0d10*/  @!P6 FMUL R15, R15, 16777216 ;  /* 0x4b8000000f0fe820 */ /* 0x000fe20000400000 */
[----:B--2---:R-:W-:Y:S01]  /*0d20*/  FSETP.GT.AND P6, PT, R8, 8.50705917302346158658e+37, PT ;  /* 0x7e8000000800780b */ /* 0x004fe20003fc4000 */
[----:B------:R1:W-:Y:S01]  /*0d30*/  MUFU.RCP R7, R11 ;  /* 0x0000000b00077308 */ /* 0x0003e20000001000 */
[----:B------:R-:W-:Y:S01]  /*0d40*/  @P5 FMUL R13, R13, 0.25 ;  /* 0x3e8000000d0d5820 */ /* 0x000fe20000400000 */
[----:B------:R-:W-:-:S06]  /*0d50*/  FADD R21, R21, 9.9999997473787516356e-06 ;  /* 0x3727c5ac15157421 */ /* 0x000fcc0000000000 */
[----:B------:R-:W2:Y:S01]  /*0d60*/  MUFU.SQRT R30, R30 ;  /* 0x0000001e001e7308 */ /* 0x000ea20000002000 */
[----:B-1----:R-:W-:Y:S02]  /*0d70*/  FSEL R11, R19, 1, P5 ;  /* 0x3f800000130b7808 */ /* 0x002fe40002800000 */
[----:B------:R-:W-:Y:S01]  /*0d80*/  FSETP.GEU.AND P5, PT, R8, 1.175494350822287508e-38, PT ;  /* 0x008000000800780b */ /* 0x000fe20003fae000 */
[----:B------:R-:W-:Y:S01]  /*0d90*/  @!P4 FMUL R13, R13, 16777216 ;  /* 0x4b8000000d0dc820 */ /* 0x000fe20000400000 */
[----:B---3--:R-:W-:Y:S01]  /*0da0*/  FMUL R27, R44, R23 ;  /* 0x000000172c1b7220 */ /* 0x008fe20000400000 */
[----:B------:R-:W-:Y:S01]  /*0db0*/  @!P4 FMUL R11, R11, 16777216 ;  /* 0x4b8000000b0bc820 */ /* 0x000fe20000400000 */
[----:B0-----:R-:W-:Y:S01]  /*0dc0*/  FSETP.GT.AND P4, PT, R10, 8.50705917302346158658e+37, PT ;  /* 0x7e8000000a00780b */ /* 0x001fe20003f84000 */
[----:B------:R0:W-:Y:S01]  /*0dd0*/  MUFU.RCP R46, R41 ;  /* 0x00000029002e7308 */ /* 0x0001e20000001000 */
[----:B------:R-:W-:Y:S01]  /*0de0*/  FMUL R31, R26, R5 ;  /* 0x000000051a1f7220 */ /* 0x000fe20000400000 */
[----:B------:R-:W-:Y:S01]  /*0df0*/  @P6 FMUL R8, R8, 0.25 ;  /* 0x3e80000008086820 */ /* 0x000fe20000400000 */
[----:B------:R-:W-:-:S02]  /*0e00*/  FMUL R5, R27, R20 ;  /* 0x000000141b057220 */ /* 0x000fc40000400000 */
[----:B------:R-:W1:Y:S03]  /*0e10*/  LDC.64 R26, c[0x0][0x228] ;  /* 0x00008a00ff1a7b82 */ /* 0x000e660000000a00 */
[----:B------:R-:W-:Y:S01]  /*0e20*/  MUFU.SQRT R21, R21 ;  /* 0x0000001500157308 */ /* 0x000fe20000002000 */
[----:B0-----:R-:W-:Y:S02]  /*0e30*/  FSEL R41, R19, 1, P6 ;  /* 0x3f80000013297808 */ /* 0x001fe40003000000 */
[----:B------:R-:W-:Y:S01]  /*0e40*/  FSETP.GEU.AND P6, PT, R10, 1.175494350822287508e-38, PT ;  /* 0x008000000a00780b */ /* 0x000fe20003fce000 */
[----:B------:R-:W-:-:S04]  /*0e50*/  @!P5 FMUL R8, R8, 16777216 ;  /* 0x4b8000000808d820 */ /* 0x000fc80000400000 */
[----:B------:R-:W0:Y:S01]  /*0e60*/  MUFU.RCP R22, R22 ;  /* 0x0000001600167308 */ /* 0x000e220000001000 */
[----:B------:R-:W-:Y:S01]  /*0e70*/  @!P5 FMUL R41, R41, 16777216 ;  /* 0x4b8000002929d820 */ /* 0x000fe20000400000 */
[----:B--2---:R-:W-:-:S06]  /*0e80*/  FSETP.GT.AND P5, PT, R30, 8.50705917302346158658e+37, PT ;  /* 0x7e8000001e00780b */ /* 0x004fcc0003fa4000 */
[----:B------:R-:W2:Y:S08]  /*0e90*/  MUFU.RCP R24, R24 ;  /* 0x0000001800187308 */ /* 0x000eb00000001000 */
[----:B------:R-:W3:Y:S01]  /*0ea0*/  MUFU.RCP R20, R13 ;  /* 0x0000000d00147308 */ /* 0x000ee20000001000 */
[----:B------:R-:W-:-:S07]  /*0eb0*/  @P4 FMUL R10, R10, 0.25 ;  /* 0x3e8000000a0a4820 */ /* 0x000fce0000400000 */
[----:B------:R4:W5:Y:S02]  /*0ec0*/  MUFU.RCP R23, R12 ;  /* 0x0000000c00177308 */ /* 0x0009640000001000 */
[----:B----4-:R-:W-:-:S04]  /*0ed0*/  FMUL R12, R7, R6 ;  /* 0x00000006070c7220 */ /* 0x010fc80000400000 */
[----:B------:R-:W-:Y:S01]  /*0ee0*/  FMUL R37, R12, R37 ;  /* 0x000000250c257220 */ /* 0x000fe20000400000 */
[----:B------:R-:W-:Y:S01]  /*0ef0*/  FSEL R12, R19, 1, P4 ;  /* 0x3f800000130c7808 */ /* 0x000fe20002000000 */
[----:B------:R-:W-:Y:S01]  /*0f00*/  @!P6 FMUL R10, R10, 16777216 ;  /* 0x4b8000000a0ae820 */ /* 0x000fe20000400000 */
[----:B0-----:R-:W-:Y:S01]  /*0f10*/  FMUL R22, R22, R9 ;  /* 0x0000000916167220 */ /* 0x001fe20000400000 */
[----:B--2---:R-:W-:Y:S02]  /*0f20*/  FMUL R9, R24, R15 ;  /* 0x0000000f18097220 */ /* 0x004fe40000400000 */
[----:B------:R-:W-:Y:S01]  /*0f30*/  @!P6 FMUL R12, R12, 16777216 ;  /* 0x4b8000000c0ce820 */ /* 0x000fe20000400000 */
[----:B------:R-:W-:Y:S01]  /*0f40*/  FSETP.GT.AND P6, PT, R21, 8.50705917302346158658e+37, PT ;  /* 0x7e8000001500780b */ /* 0x000fe20003fc4000 */
[----:B---3--:R-:W-:Y:S01]  /*0f50*/  FMUL R15, R20, R11 ;  /* 0x0000000b140f7220 */ /* 0x008fe20000400000 */
[C---:B------:R-:W-:Y:S01]  /*0f60*/  FSETP.GEU.AND P4, PT, R30.reuse, 1.175494350822287508e-38, PT ;  /* 0x008000001e00780b */ /* 0x040fe20003f8e000 */
[----:B------:R-:W-:Y:S01]  /*0f70*/  @P5 FMUL R30, R30, 0.25 ;  /* 0x3e8000001e1e5820 */ /* 0x000fe20000400000 */
[----:B------:R-:W-:-:S02]  /*0f80*/  FSEL R20, R19, 1, P5 ;  /* 0x3f80000013147808 */ /* 0x000fc40002800000 */
[----:B------:R-:W-:Y:S01]  /*0f90*/  FSETP.GEU.AND P5, PT, R21, 1.175494350822287508e-38, PT ;  /* 0x008000001500780b */ /* 0x000fe20003fae000 */
[----:B------:R-:W-:-:S04]  /*0fa0*/  FMUL R46, R46, R25 ;  /* 0x000000192e2e7220 */ /* 0x000fc80000400000 */
[----:B------:R-:W-:Y:S02]  /*0fb0*/  FMUL R7, R46, R39 ;  /* 0x000000272e077220 */ /* 0x000fe40000400000 */
[----:B------:R-:W-:Y:S01]  /*0fc0*/  @P6 FMUL R21, R21, 0.25 ;  /* 0x3e80000015156820 */ /* 0x000fe20000400000 */
[----:B------:R-:W0:Y:S01]  /*0fd0*/  LDC.64 R46, c[0x0][0x230] ;  /* 0x00008c00ff2e7b82 */ /* 0x000e220000000a00 */
[----:B------:R-:W-:-:S04]  /*0fe0*/  @!P4 FMUL R30, R30, 16777216 ;  /* 0x4b8000001e1ec820 */ /* 0x000fc80000400000 */
[----:B------:R-:W-:Y:S01]  /*0ff0*/  @!P5 FMUL R21, R21, 16777216 ;  /* 0x4b8000001515d820 */ /* 0x000fe20000400000 */
[----:B------:R-:W-:Y:S01]  /*1000*/  FMUL R6, R31, R40 ;  /* 0x000000281f067220 */ /* 0x000fe20000400000 */
[----:B-----5:R-:W-:Y:S01]  /*1010*/  FMUL R23, R23, R14 ;  /* 0x0000000e17177220 */ /* 0x020fe20000400000 */
[----:B------:R-:W-:Y:S08]  /*1020*/  MUFU.RCP R13, R10 ;  /* 0x0000000a000d7308 */ /* 0x000ff00000001000 */
[----:B------:R-:W2:Y:S08]  /*1030*/  MUFU.RCP R14, R8 ;  /* 0x00000008000e7308 */ /* 0x000eb00000001000 */
[----:B------:R3:W4:Y:S08]  /*1040*/  MUFU.RCP R31, R30 ;  /* 0x0000001e001f7308 */ /* 0x0007300000001000 */
[----:B------:R-:W5:Y:S01]  /*1050*/  MUFU.RCP R21, R21 ;  /* 0x0000001500157308 */ /* 0x000f620000001000 */
[----:B---3--:R-:W-:Y:S01]  /*1060*/  FSEL R30, R19, 1, P6 ;  /* 0x3f800000131e7808 */ /* 0x008fe20003000000 */
[----:B------:R-:W-:Y:S01]  /*1070*/  @!P4 FMUL R20, R20, 16777216 ;  /* 0x4b8000001414c820 */ /* 0x000fe20000400000 */
[----:B------:R-:W-:-:S03]  /*1080*/  FMUL R44, R9, R36 ;  /* 0x00000024092c7220 */ /* 0x000fc60000400000 */
[----:B------:R-:W-:Y:S01]  /*1090*/  @!P5 FMUL R30, R30, 16777216 ;  /* 0x4b8000001e1ed820 */ /* 0x000fe20000400000 */
[----:B------:R-:W-:Y:S01]  /*10a0*/  FMUL R39, R23, R34 ;  /* 0x0000002217277220 */ /* 0x000fe20000400000 */
[----:B------:R-:W-:Y:S01]  /*10b0*/  FMUL R40, R22, R35 ;  /* 0x0000002316287220 */ /* 0x000fe20000400000 */
[----:B------:R-:W-:Y:S01]  /*10c0*/  FMUL R32, R15, R32 ;  /* 0x000000200f207220 */ /* 0x000fe20000400000 */
[----:B--2---:R-:W-:Y:S01]  /*10d0*/  FMUL R41, R14, R41 ;  /* 0x000000290e297220 */ /* 0x004fe20000400000 */
[----:B------:R-:W-:Y:S01]  /*10e0*/  FMUL R36, R13, R12 ;  /* 0x0000000c0d247220 */ /* 0x000fe20000400000 */
[----:B----4-:R-:W-:Y:S01]  /*10f0*/  FMUL R31, R31, R20 ;  /* 0x000000141f1f7220 */ /* 0x010fe20000400000 */
[----:B------:R-:W-:Y:S02]  /*1100*/  CS2R R12, SRZ ;  /* 0x00000000000c7805 */ /* 0x000fe4000001ff00 */
[----:B------:R-:W-:Y:S01]  /*1110*/  CS2R R14, SRZ ;  /* 0x00000000000e7805 */ /* 0x000fe2000001ff00 */
[----:B-----5:R-:W-:Y:S01]  /*1120*/  FMUL R30, R21, R30 ;  /* 0x0000001e151e7220 */ /* 0x020fe20000400000 */
[----:B------:R-:W-:-:S02]  /*1130*/  CS2R R20, SRZ ;  /* 0x0000000000147805 */ /* 0x000fc4000001ff00 */
[----:B------:R-:W-:Y:S01]  /*1140*/  CS2R R22, SRZ ;  /* 0x0000000000167805 */ /* 0x000fe2000001ff00 */
[----:B-1----:R-:W-:-:S04]  /*1150*/  IMAD.WIDE R34, R2, 0x4, R26 ;  /* 0x0000000402227825 */ /* 0x002fc800078e021a */
[C---:B0-----:R-:W-:Y:S01]  /*1160*/  IMAD.WIDE R48, R2.reuse, 0x4, R46 ;  /* 0x0000000402307825 */ /* 0x041fe200078e022e */
[----:B------:R0:W2:Y:S04]  /*1170*/  @!P0 LDG.E.EL.128 R12, desc[UR4][R34.64] ;  /* 0x00000004220c8981 */ /* 0x0000a8000c2e1d00 */
[----:B------:R-:W3:Y:S01]  /*1180*/  @!P0 LDG.E.EL.128 R20, desc[UR4][R48.64] ;  /* 0x0000000430148981 */ /* 0x000ee2000c2e1d00 */
[----:B------:R-:W-:Y:S02]  /*1190*/  CS2R R8, SRZ ;  /* 0x0000000000087805 */ /* 0x000fe4000001ff00 */
[----:B------:R-:W-:Y:S01]  /*11a0*/  CS2R R10, SRZ ;  /* 0x00000000000a7805 */ /* 0x000fe2000001ff00 */
[----:B------:R-:W-:-:S05]  /*11b0*/  IMAD.WIDE R42, R2, 0x4, R42 ;  /* 0x00000004022a7825 */ /* 0x000fca00078e022a */
[----:B------:R1:W4:Y:S01]  /*11c0*/  @P2 LDG.E.EL.128 R8, desc[UR4][R42.64+-0x300] ;  /* 0xfffd00042a082981 */ /* 0x000322000c2e1d00 */
[----:B0-----:R-:W-:Y:S01]  /*11d0*/  FMUL R35, R30, R29 ;  /* 0x0000001d1e237220 */ /* 0x001fe20000400000 */
[----:B------:R-:W-:Y:S01]  /*11e0*/  FMUL R34, R31, R28 ;  /* 0x0000001c1f227220 */ /* 0x000fe20000400000 */
[----:B------:R-:W-:Y:S02]  /*11f0*/  CS2R R28, SRZ ;  /* 0x00000000001c7805 */ /* 0x000fe4000001ff00 */
[----:B------:R-:W-:Y:S01]  /*1200*/  CS2R R30, SRZ ;  /* 0x00000000001e7805 */ /* 0x000fe2000001ff00 */
[----:B------:R-:W-:-:S04]  /*1210*/  IMAD.WIDE R46, R3, 0x4, R46 ;  /* 0x00000004032e7825 */ /* 0x000fc800078e022e */
[----:B-1----:R-:W-:Y:S01]  /*1220*/  IMAD.WIDE R42, R3, 0x4, R26 ;  /* 0x00000004032a7825 */ /* 0x002fe200078e021a */
[----:B------:R-:W-:Y:S01]  /*1230*/  CS2R R26, SRZ ;  /* 0x00000000001a7805 */ /* 0x000fe2000001ff00 */
[----:B------:R0:W5:Y:S02]  /*1240*/  @!P1 LDG.E.EL.128 R28, desc[UR4][R46.64] ;  /* 0x000000042e1c9981 */ /* 0x000164000c2e1d00 */
[----:B------:R-:W-:Y:S01]  /*1250*/  FMUL R36, R36, R17 ;  /* 0x0000001124247220 */ /* 0x000fe20000400000 */
[----:B0-----:R-:W0:Y:S01]  /*1260*/  LDC.64 R46, c[0x0][0x250] ;  /* 0x00009400ff2e7b82 */ /* 0x001e220000000a00 */
[----:B--2---:R-:W-:Y:S02]  /*1270*/  SEL R15, R15, RZ, !P0 ;  /* 0x000000ff0f0f7207 */ /* 0x004fe40004000000 */
[----:B---3--:R-:W-:-:S05]  /*1280*/  SEL R24, R23, RZ, !P0 ;  /* 0x000000ff17187207 */ /* 0x008fca0004000000 */
[----:B------:R-:W-:Y:S01]  /*1290*/  FFMA R32, R15, R32, R24 ;  /* 0x000000200f207223 */ /* 0x000fe20000000018 */
[----:B------:R-:W-:-:S06]  /*12a0*/  CS2R R24, SRZ ;  /* 0x0000000000187805 */ /* 0x000fcc000001ff00 */
[----:B------:R1:W2:Y:S01]  /*12b0*/  @!P1 LDG.E.EL.128 R24, desc[UR4][R42.64] ;  /* 0x000000042a189981 */ /* 0x0002a2000c2e1d00 */
[----:B----4-:R-:W-:Y:S02]  /*12c0*/  SEL R8, R8, RZ, P2 ;  /* 0x000000ff08087207 */ /* 0x010fe40001000000 */
[----:B------:R-:W-:-:S03]  /*12d0*/  SEL R9, R9, RZ, P2 ;  /* 0x000000ff09097207 */ /* 0x000fc60001000000 */
[----:B------:R-:W-:-:S04]  /*12e0*/  FADD R15, R8, 9.9999997473787516356e-06 ;  /* 0x3727c5ac080f7421 */ /* 0x000fc80000000000 */
[----:B------:R-:W3:Y:S01]  /*12f0*/  MUFU.SQRT R23, R15 ;  /* 0x0000000f00177308 */ /* 0x000ee20000002000 */
[----:B------:R-:W-:-:S07]  /*1300*/  FADD R9, R9, 9.9999997473787516356e-06 ;  /* 0x3727c5ac09097421 */ /* 0x000fce0000000000 */
[----:B------:R-:W4:Y:S01]  /*1310*/  MUFU.SQRT R9, R9 ;  /* 0x0000000900097308 */ /* 0x000f220000002000 */
[----:B------:R-:W-:Y:S02]  /*1320*/  SEL R8, R10, RZ, P2 ;  /* 0x000000ff0a087207 */ /* 0x000fe40001000000 */
[----:B---3--:R-:W-:-:S03]  /*1330*/  FSETP.GT.AND P5, PT, R23, 8.50705917302346158658e+37, PT ;  /* 0x7e8000001700780b */ /* 0x008fc60003fa4000 */
[----:B------:R-:W-:Y:S01]  /*1340*/  FADD R8, R8, 9.9999997473787516356e-06 ;  /* 0x3727c5ac08087421 */ /* 0x000fe20000000000 */
[----:B------:R-:W-:Y:S02]  /*1350*/  FSETP.GEU.AND P4, PT, R23, 1.175494350822287508e-38, PT ;  /* 0x008000001700780b */ /* 0x000fe40003f8e000 */
[----:B------:R-:W-:Y:S02]  /*1360*/  FSEL R10, R19, 1, P5 ;  /* 0x3f800000130a7808 */ /* 0x000fe40002800000 */
[----:B----4-:R-:W-:Y:S01]  /*1370*/  FSETP.GT.AND P6, PT, R9, 8.50705917302346158658e+37, PT ;  /* 0x7e8000000900780b */ /* 0x010fe20003fc4000 */
[----:B------:R-:W3:Y:S01]  /*1380*/  MUFU.SQRT R8, R8 ;  /* 0x0000000800087308 */ /* 0x000ee20000002000 */
[----:B------:R-:W-:-:S03]  /*1390*/  SEL R11, R11, RZ, P2 ;  /* 0x000000ff0b0b7207 */ /* 0x000fc60001000000 */
[----:B------:R-:W-:Y:S01]  /*13a0*/  @P5 FMUL R23, R23, 0.25 ;  /* 0x3e80000017175820 */ /* 0x000fe20000400000 */
[----:B------:R-:W-:Y:S01]  /*13b0*/  FSETP.GEU.AND P5, PT, R9, 1.175494350822287508e-38, PT ;  /* 0x008000000900780b */ /* 0x000fe20003fae000 */
[----:B------:R-:W-:Y:S02]  /*13c0*/  FADD R11, R11, 9.9999997473787516356e-06 ;  /* 0x3727c5ac0b0b7421 */ /* 0x000fe40000000000 */
[----:B------:R-:W-:Y:S02]  /*13d0*/  @!P4 FMUL R23, R23, 16777216 ;  /* 0x4b8000001717c820 */ /* 0x000fe40000400000 */
[----:B------:R-:W4:Y:S02]  /*13e0*/  MUFU.SQRT R15, R11 ;  /* 0x0000000b000f7308 */ /* 0x000f240000002000 */
[----:B------:R-:W-:Y:S01]  /*13f0*/  @P6 FMUL R9, R9, 0.25 ;  /* 0x3e80000009096820 */ /* 0x000fe20000400000 */
[----:B------:R-:W-:Y:S01]  /*1400*/  @!P4 FMUL R10, R10, 16777216 ;  /* 0x4b8000000a0ac820 */ /* 0x000fe20000400000 */
[----:B---3--:R-:W-:-:S04]  /*1410*/  FSETP.GT.AND P4, PT, R8, 8.50705917302346158658e+37, PT ;  /* 0x7e8000000800780b */ /* 0x008fc80003f84000 */
[----:B------:R-:W-:Y:S01]  /*1420*/  @!P5 FMUL R9, R9, 16777216 ;  /* 0x4b8000000909d820 */ /* 0x000fe20000400000 */
[----:B------:R-:W3:Y:S01]  /*1430*/  MUFU.RCP R23, R23 ;  /* 0x0000001700177308 */ /* 0x000ee20000001000 */
[----:B-1----:R-:W-:Y:S01]  /*1440*/  FMUL R42, R41, R16 ;  /* 0x00000010292a7220 */ /* 0x002fe20000400000 */
[----:B------:R-:W-:-:S06]  /*1450*/  FSEL R16, R19, 1, P6 ;  /* 0x3f80000013107808 */ /* 0x000fcc0003000000 */
[----:B------:R-:W1:Y:S01]  /*1460*/  MUFU.RCP R9, R9 ;  /* 0x0000000900097308 */ /* 0x000e620000001000 */
[----:B------:R-:W-:Y:S01]  /*1470*/  @!P5 FMUL R16, R16, 16777216 ;  /* 0x4b8000001010d820 */ /* 0x000fe20000400000 */
[----:B----4-:R-:W-:Y:S02]  /*1480*/  FSETP.GT.AND P5, PT, R15, 8.50705917302346158658e+37, PT ;  /* 0x7e8000000f00780b */ /* 0x010fe40003fa4000 */
[C---:B------:R-:W-:Y:S01]  /*1490*/  FSETP.GEU.AND P6, PT, R8.reuse, 1.175494350822287508e-38, PT ;  /* 0x008000000800780b */ /* 0x040fe20003fce000 */
[----:B------:R-:W-:Y:S01]  /*14a0*/  @P4 FMUL R8, R8, 0.25 ;  /* 0x3e80000008084820 */ /* 0x000fe20000400000 */
[----:B------:R-:W-:Y:S02]  /*14b0*/  FSEL R17, R19, 1, P4 ;  /* 0x3f80000013117808 */ /* 0x000fe40002000000 */
[----:B------:R-:W-:Y:S01]  /*14c0*/  FSETP.GEU.AND P4, PT, R15, 1.175494350822287508e-38, PT ;  /* 0x008000000f00780b */ /* 0x000fe20003f8e000 */
[----:B---3--:R-:W-:Y:S01]  /*14d0*/  FMUL R41, R23, R10 ;  /* 0x0000000a17297220 */ /* 0x008fe20000400000 */
[----:B------:R-:W-:Y:S01]  /*14e0*/  SEL R22, R22, RZ, !P0 ;  /* 0x000000ff16167207 */ /* 0x000fe20004000000 */
[----:B-1----:R-:W-:Y:S01]  /*14f0*/  FMUL R23, R9, R16 ;  /* 0x0000001009177220 */ /* 0x002fe20000400000 */
[----:B------:R-:W-:-:S03]  /*1500*/  SEL R9, R14, RZ, !P0 ;  /* 0x000000ff0e097207 */ /* 0x000fc60004000000 */
[----:B------:R-:W-:Y:S02]  /*1510*/  @P5 FMUL R15, R15, 0.25 ;  /* 0x3e8000000f0f5820 */ /* 0x000fe40000400000 */
[----:B------:R-:W-:Y:S01]  /*1520*/  @!P6 FMUL R8, R8, 16777216 ;  /* 0x4b8000000808e820 */ /* 0x000fe20000400000 */
[----:B------:R-:W-:Y:S01]  /*1530*/  SEL R10, R21, RZ, !P0 ;  /* 0x000000ff150a7207 */ /* 0x000fe20004000000 */
[----:B------:R-:W-:Y:S01]  /*1540*/  FFMA R44, R9, R44, R22 ;  /* 0x0000002c092c7223 */ /* 0x000fe20000000016 */
[----:B------:R-:W-:Y:S01]  /*1550*/  SEL R9, R20, RZ, !P0 ;  /* 0x000000ff14097207 */ /* 0x000fe20004000000 */
[----:B------:R-:W-:Y:S01]  /*1560*/  @!P4 FMUL R15, R15, 16777216 ;  /* 0x4b8000000f0fc820 */ /* 0x000fe20000400000 */
[----:B------:R-:W1:Y:S01]  /*1570*/  LDC.64 R20, c[0x0][0x258] ;  /* 0x00009600ff147b82 */ /* 0x000e620000000a00 */
[----:B------:R-:W3:Y:S01]  /*1580*/  MUFU.RCP R8, R8 ;  /* 0x0000000800087308 */ /* 0x000ee20000001000 */
[----:B------:R-:W-:Y:S02]  /*1590*/  SEL R12, R12, RZ, !P0 ;  /* 0x000000ff0c0c7207 */ /* 0x000fe40004000000 */
[----:B------:R-:W-:-:S05]  /*15a0*/  SEL R13, R13, RZ, !P0 ;  /* 0x000000ff0d0d7207 */ /* 0x000fca0004000000 */
[----:B------:R-:W4:Y:S01]  /*15b0*/  MUFU.RCP R15, R15 ;  /* 0x0000000f000f7308 */ /* 0x000f220000001000 */
[----:B------:R-:W-:Y:S01]  /*15c0*/  FFMA R39, R12, R39, R9 ;  /* 0x000000270c277223 */ /* 0x000fe20000000009 */
[----:B------:R-:W-:Y:S01]  /*15d0*/  FSEL R12, R19, 1, P5 ;  /* 0x3f800000130c7808 */ /* 0x000fe20002800000 */
[----:B------:R-:W-:Y:S01]  /*15e0*/  FFMA R40, R13, R40, R10 ;  /* 0x000000280d287223 */ /* 0x000fe2000000000a */
[----:B-----5:R-:W-:Y:S01]  /*15f0*/  SEL R31, R31, RZ, !P1 ;  /* 0x000000ff1f1f7207 */ /* 0x020fe20004800000 */
[----:B------:R-:W-:Y:S02]  /*1600*/  @!P6 FMUL R17, R17, 16777216 ;  /* 0x4b8000001111e820 */ /* 0x000fe40000400000 */
[----:B------:R-:W-:Y:S02]  /*1610*/  @!P4 FMUL R12, R12, 16777216 ;  /* 0x4b8000000c0cc820 */ /* 0x000fe40000400000 */
[----:B---3--:R-:W-:Y:S01]  /*1620*/  FMUL R17, R8, R17 ;  /* 0x0000001108117220 */ /* 0x008fe20000400000 */
[----:B------:R-:W-:Y:S01]  /*1630*/  CS2R R8, SRZ ;  /* 0x0000000000087805 */ /* 0x000fe2000001ff00 */
[----:B0-----:R-:W-:-:S04]  /*1640*/  IMAD.WIDE R50, R3, 0x4, R46 ;  /* 0x0000000403327825 */ /* 0x001fc800078e022e */
[----:B----4-:R-:W-:Y:S01]  /*1650*/  FMUL R19, R15, R12 ;  /* 0x0000000c0f137220 */ /* 0x010fe20000400000 */
[----:B------:R-:W-:Y:S02]  /*1660*/  CS2R R12, SRZ ;  /* 0x00000000000c7805 */ /* 0x000fe4000001ff00 */
[----:B------:R-:W-:Y:S01]  /*1670*/  CS2R R14, SRZ ;  /* 0x00000000000e7805 */ /* 0x000fe2000001ff00 */
[----:B-1----:R-:W-:-:S04]  /*1680*/  IMAD.WIDE R48, R3, 0x4, R20 ;  /* 0x0000000403307825 */ /* 0x002fc800078e0214 */
[----:B------:R-:W-:Y:S01]  /*1690*/  FMUL R38, R19, R38 ;  /* 0x0000002613267220 */ /* 0x000fe20000400000 */
[----:B------:R-:W-:Y:S01]  /*16a0*/  FMUL R3, R17, R18 ;  /* 0x0000001211037220 */ /* 0x000fe20000400000 */
[----:B------:R-:W-:Y:S01]  /*16b0*/  FMUL R33, R23, R33 ;  /* 0x0000002117217220 */ /* 0x000fe20000400000 */
[----:B------:R-:W-:Y:S01]  /*16c0*/  CS2R R16, SRZ ;  /* 0x0000000000107805 */ /* 0x000fe2000001ff00 */
[----:B------:R-:W3:Y:S01]  /*16d0*/  @P3 LDG.E.EL.128 R12, desc[UR4][R48.64+-0x300] ;  /* 0xfffd0004300c3981 */ /* 0x000ee2000c2e1d00 */
[----:B------:R-:W-:Y:S02]  /*16e0*/  CS2R R18, SRZ ;  /* 0x0000000000127805 */ /* 0x000fe4000001ff00 */
[----:B------:R-:W-:Y:S01]  /*16f0*/  CS2R R22, SRZ ;  /* 0x0000000000167805 */ /* 0x000fe2000001ff00 */
[----:B------:R-:W-:-:S05]  /*1700*/  IMAD.WIDE R46, R2, 0x4, R46 ;  /* 0x00000004022e7825 */ /* 0x000fca00078e022e */
[----:B------:R-:W4:Y:S01]  /*1710*/  @P2 LDG.E.EL.128 R16, desc[UR4][R46.64+-0x300] ;  /* 0xfffd00042e102981 */ /* 0x000f22000c2e1d00 */
[----:B--2---:R-:W-:-:S05]  /*1720*/  SEL R10, R27, RZ, !P1 ;  /* 0x000000ff1b0a7207 */ /* 0x004fca0004800000 */
[----:B------:R-:W-:Y:S01]  /*1730*/  FFMA R37, R10, R37, R31 ;  /* 0x000000250a257223 */ /* 0x000fe2000000001f */
[----:B------:R-:W-:-:S06]  /*1740*/  CS2R R10, SRZ ;  /* 0x00000000000a7805 */ /* 0x000fcc000001ff00 */
[----:B------:R0:W2:Y:S02]  /*1750*/  @P3 LDG.E.EL.128 R8, desc[UR4][R50.64+-0x300] ;  /* 0xfffd000432083981 */ /* 0x0000a4000c2e1d00 */
[----:B0-----:R-:W-:Y:S01]  /*1760*/  IMAD.WIDE R50, R2, 0x4, R20 ;  /* 0x0000000402327825 */ /* 0x001fe200078e0214 */
[----:B------:R-:W-:-:S06]  /*1770*/  CS2R R20, SRZ ;  /* 0x0000000000147805 */ /* 0x000fcc000001ff00 */
[----:B------:R-:W5:Y:S01]  /*1780*/  @P2 LDG.E.EL.128 R20, desc[UR4][R50.64+-0x300] ;  /* 0xfffd000432142981 */ /* 0x000f62000c2e1d00 */
[----:B------:R-:W-:Y:S02]  /*1790*/  SEL R2, R24, RZ, !P1 ;  /* 0x000000ff18027207 */ /* 0x000fe40004800000 */
[----:B------:R-:W-:Y:S01]  /*17a0*/  SEL R27, R28, RZ, !P1 ;  /* 0x000000ff1c1b7207 */ /* 0x000fe20004800000 */
[----:B------:R-:W-:-:S04]  /*17b0*/  FMUL R41, R41, R4 ;  /* 0x0000000429297220 */ /* 0x000fc80000400000 */
[----:B------:R-:W-:Y:S02]  /*17c0*/  FFMA R2, R2, R5, R27 ;  /* 0x0000000502027223 */ /* 0x000fe4000000001b */
[----:B------:R-:W0:Y:S01]  /*17d0*/  LDC.64 R4, c[0x0][0x260] ;  /* 0x00009800ff047b82 */ /* 0x000e220000000a00 */
[----:B------:R-:W-:Y:S02]  /*17e0*/  SEL R25, R25, RZ, !P1 ;  /* 0x000000ff19197207 */ /* 0x000fe40004800000 */
[----:B------:R-:W-:Y:S02]  /*17f0*/  SEL R24, R29, RZ, !P1 ;  /* 0x000000ff1d187207 */ /* 0x000fe40004800000 */
[----:B------:R-:W-:Y:S02]  /*1800*/  SEL R26, R26, RZ, !P1 ;  /* 0x000000ff1a1a7207 */ /* 0x000fe40004800000 */
[----:B------:R-:W-:Y:S01]  /*1810*/  SEL R31, R30, RZ, !P1 ;  /* 0x000000ff1e1f7207 */ /* 0x000fe20004800000 */
[----:B------:R-:W-:-:S04]  /*1820*/  FFMA R6, R25, R6, R24 ;  /* 0x0000000619067223 */ /* 0x000fc80000000018 */
[----:B------:R-:W-:Y:S01]  /*1830*/  FFMA R7, R26, R7, R31 ;  /* 0x000000071a077223 */ /* 0x000fe2000000001f */
[----:B------:R-:W-:Y:S02]  /*1840*/  FSETP.GEU.AND P6, PT, R6, RZ, PT ;  /* 0x000000ff0600720b */ /* 0x000fe40003fce000 */
[----:B------:R-:W-:Y:S02]  /*1850*/  FSETP.GEU.AND P5, PT, R2, RZ, PT ;  /* 0x000000ff0200720b */ /* 0x000fe40003fae000 */
[----:B---3--:R-:W-:Y:S02]  /*1860*/  SEL R12, R12, RZ, P3 ;  /* 0x000000ff0c0c7207 */ /* 0x008fe40001800000 */
[----:B------:R-:W-:Y:S02]  /*1870*/  SEL R14, R14, RZ, P3 ;  /* 0x000000ff0e0e7207 */ /* 0x000fe40001800000 */
[----:B------:R-:W-:Y:S02]  /*1880*/  SEL R15, R15, RZ, P3 ;  /* 0x000000ff0f0f7207 */ /* 0x000fe40001800000 */
[----:B----4-:R-:W-:-:S02]  /*1890*/  SEL R17, R17, RZ, P2 ;  /* 0x000000ff11117207 */ /* 0x010fc40001000000 */
[----:B--2---:R-:W-:Y:S02]  /*18a0*/  SEL R27, R10, RZ, P3 ;  /* 0x000000ff0a1b7207 */ /* 0x004fe40001800000 */
[----:B------:R-:W-:Y:S02]  /*18b0*/  SEL R9, R9, RZ, P3 ;  /* 0x000000ff09097207 */ /* 0x000fe40001800000 */
[----:B------:R-:W-:Y:S02]  /*18c0*/  SEL R10, R13, RZ, P3 ;  /* 0x000000ff0d0a7207 */ /* 0x000fe40001800000 */
[----:B------:R-:W-:Y:S02]  /*18d0*/  SEL R25, R8, RZ, P3 ;  /* 0x000000ff08197207 */ /* 0x000fe40001800000 */
[----:B------:R-:W-:Y:S01]  /*18e0*/  SEL R8, R11, RZ, P3 ;  /* 0x000000ff0b087207 */ /* 0x000fe20001800000 */
[----:B------:R-:W-:Y:S01]  /*18f0*/  FFMA R36, R9, R36, R10 ;  /* 0x0000002409247223 */ /* 0x000fe2000000000a */
[----:B------:R-:W-:Y:S01]  /*1900*/  SEL R9, R16, RZ, P2 ;  /* 0x000000ff10097207 */ /* 0x000fe20001000000 */
[----:B------:R-:W-:Y:S01]  /*1910*/  FFMA R42, R25, R42, R12 ;  /* 0x0000002a192a7223 */ /* 0x000fe2000000000c */
[----:B------:R-:W-:Y:S01]  /*1920*/  SEL R11, R18, RZ, P2 ;  /* 0x000000ff120b7207 */ /* 0x000fe20001000000 */
[----:B------:R-:W-:Y:S01]  /*1930*/  FFMA R34, R27, R34, R14 ;  /* 0x000000221b227223 */ /* 0x000fe2000000000e */
[----:B------:R-:W-:-:S02]  /*1940*/  SEL R12, R19, RZ, P2 ;  /* 0x000000ff130c7207 */ /* 0x000fc40001000000 */
[----:B-----5:R-:W-:Y:S01]  /*1950*/  SEL R20, R20, RZ, P2 ;  /* 0x000000ff14147207 */ /* 0x020fe20001000000 */
[----:B------:R-:W-:Y:S01]  /*1960*/  FFMA R15, R8, R35, R15 ;  /* 0x00000023080f7223 */ /* 0x000fe2000000000f */
[----:B------:R-:W-:Y:S02]  /*1970*/  SEL R10, R21, RZ, P2 ;  /* 0x000000ff150a7207 */ /* 0x000fe40001000000 */
[----:B------:R-:W-:Y:S02]  /*1980*/  SEL R22, R22, RZ, P2 ;  /* 0x000000ff16167207 */ /* 0x000fe40001000000 */
[----:B------:R-:W-:Y:S01]  /*1990*/  SEL R23, R23, RZ, P2 ;  /* 0x000000ff17177207 */ /* 0x000fe20001000000 */
[----:B------:R-:W-:Y:S01]  /*19a0*/  FFMA R20, R9, R41, R20 ;  /* 0x0000002909147223 */ /* 0x000fe20000000014 */
[----:B------:R-:W-:Y:S01]  /*19b0*/  FSETP.GEU.AND P2, PT, R7, RZ, PT ;  /* 0x000000ff0700720b */ /* 0x000fe20003f4e000 */
[----:B0-----:R-:W-:Y:S01]  /*19c0*/  IMAD.WIDE R8, R0, 0x4, R4 ;  /* 0x0000000400087825 */ /* 0x001fe200078e0204 */
[----:B------:R-:W-:-:S02]  /*19d0*/  FSEL R5, R6, RZ, P6 ;  /* 0x000000ff06057208 */ /* 0x000fc40003000000 */
[----:B------:R-:W-:Y:S02]  /*19e0*/  FSETP.GEU.AND P3, PT, R37, RZ, PT ;  /* 0x000000ff2500720b */ /* 0x000fe40003f6e000 */
[----:B------:R-:W-:Y:S02]  /*19f0*/  FSEL R4, R2, RZ, P5 ;  /* 0x000000ff02047208 */ /* 0x000fe40002800000 */
[----:B------:R-:W-:Y:S02]  /*1a00*/  FSEL R6, R7, RZ, P2 ;  /* 0x000000ff07067208 */ /* 0x000fe40001000000 */
[----:B------:R-:W-:Y:S02]  /*1a10*/  FSETP.GEU.AND P4, PT, R42, RZ, PT ;  /* 0x000000ff2a00720b */ /* 0x000fe40003f8e000 */
[----:B------:R-:W-:Y:S02]  /*1a20*/  FSETP.GEU.AND P5, PT, R36, RZ, PT ;  /* 0x000000ff2400720b */ /* 0x000fe40003fae000 */
[----:B------:R-:W-:-:S02]  /*1a30*/  FSETP.GEU.AND P6, PT, R34, RZ, PT ;  /* 0x000000ff2200720b */ /* 0x000fc40003fce000 */
[----:B------:R-:W-:Y:S02]  /*1a40*/  FSETP.GEU.AND P2, PT, R15, RZ, PT ;  /* 0x000000ff0f00720b */ /* 0x000fe40003f4e000 */
[----:B------:R-:W-:Y:S01]  /*1a50*/  FSEL R7, R37, RZ, P3 ;  /* 0x000000ff25077208 */ /* 0x000fe20001800000 */
[----:B------:R-:W-:Y:S01]  /*1a60*/  FFMA R10, R17, R33, R10 ;  /* 0x00000021110a7223 */ /* 0x000fe2000000000a */
[----:B------:R-:W-:Y:S01]  /*1a70*/  @P1 FSEL R4, R42, RZ, P4 ;  /* 0x000000ff2a041208 */ /* 0x000fe20002000000 */
[----:B------:R-:W-:Y:S01]  /*1a80*/  FFMA R3, R11, R3, R22 ;  /* 0x000000030b037223 */ /* 0x000fe20000000016 */
[----:B------:R-:W-:Y:S01]  /*1a90*/  @P1 FSEL R5, R36, RZ, P5 ;  /* 0x000000ff24051208 */ /* 0x000fe20002800000 */
[----:B------:R-:W-:Y:S01]  /*1aa0*/  FFMA R23, R12, R38, R23 ;  /* 0x000000260c177223 */ /* 0x000fe20000000017 */
[----:B------:R-:W-:Y:S02]  /*1ab0*/  @P1 FSEL R6, R34, RZ, P6 ;  /* 0x000000ff22061208 */ /* 0x000fe40003000000 */
[----:B------:R-:W-:-:S02]  /*1ac0*/  @P1 FSEL R7, R15, RZ, P2 ;  /* 0x000000ff0f071208 */ /* 0x000fc40001000000 */
[C---:B------:R-:W-:Y:S02]  /*1ad0*/  FSETP.GEU.AND P1, PT, R39.reuse, RZ, PT ;  /* 0x000000ff2700720b */ /* 0x040fe40003f2e000 */
[----:B------:R-:W-:Y:S02]  /*1ae0*/  FSETP.GEU.AND P6, PT, R40, RZ, PT ;  /* 0x000000ff2800720b */ /* 0x000fe40003fce000 */
[----:B------:R-:W-:Y:S02]  /*1af0*/  FSETP.GEU.AND P5, PT, R44, RZ, PT ;  /* 0x000000ff2c00720b */ /* 0x000fe40003fae000 */
[----:B------:R-:W-:Y:S02]  /*1b00*/  FSETP.GEU.AND P4, PT, R32, RZ, PT ;  /* 0x000000ff2000720b */ /* 0x000fe40003f8e000 */
[----:B------:R-:W-:Y:S02]  /*1b10*/  FSEL R12, R39, RZ, P1 ;  /* 0x000000ff270c7208 */ /* 0x000fe40000800000 */
[----:B------:R-:W-:-:S02]  /*1b20*/  FSEL R13, R40, RZ, P6 ;  /* 0x000000ff280d7208 */ /* 0x000fc40003000000 */
[----:B------:R-:W-:Y:S02]  /*1b30*/  FSETP.GEU.AND P3, PT, R20, RZ, PT ;  /* 0x000000ff1400720b */ /* 0x000fe40003f6e000 */
[----:B------:R-:W-:Y:S02]  /*1b40*/  FSETP.GEU.AND P2, PT, R10, RZ, PT ;  /* 0x000000ff0a00720b */ /* 0x000fe40003f4e000 */
[----:B------:R-:W-:Y:S02]  /*1b50*/  FSETP.GEU.AND P1, PT, R3, RZ, PT ;  /* 0x000000ff0300720b */ /* 0x000fe40003f2e000 */
[----:B------:R-:W-:Y:S02]  /*1b60*/  FSETP.GEU.AND P6, PT, R23, RZ, PT ;  /* 0x000000ff1700720b */ /* 0x000fe40003fce000 */
[----:B------:R-:W-:Y:S02]  /*1b70*/  FSEL R14, R44, RZ, P5 ;  /* 0x000000ff2c0e7208 */ /* 0x000fe40002800000 */
[----:B------:R-:W-:-:S02]  /*1b80*/  FSEL R15, R32, RZ, P4 ;  /* 0x000000ff200f7208 */ /* 0x000fc40002000000 */
[----:B------:R-:W-:Y:S02]  /*1b90*/  @P0 FSEL R12, R20, RZ, P3 ;  /* 0x000000ff140c0208 */ /* 0x000fe40001800000 */
[----:B------:R-:W-:Y:S02]  /*1ba0*/  @P0 FSEL R13, R10, RZ, P2 ;  /* 0x000000ff0a0d0208 */ /* 0x000fe40001000000 */
[----:B------:R-:W-:Y:S02]  /*1bb0*/  @P0 FSEL R14, R3, RZ, P1 ;  /* 0x000000ff030e0208 */ /* 0x000fe40000800000 */
[----:B------:R-:W-:Y:S01]  /*1bc0*/  @P0 FSEL R15, R23, RZ, P6 ;  /* 0x000000ff170f0208 */ /* 0x000fe20003000000 */
[----:B------:R-:W-:Y:S04]  /*1bd0*/  STG.E.128 desc[UR4][R8.64], R4 ;  /* 0x0000000408007986 */ /* 0x000fe8000c101d04 */
[----:B------:R-:W-:Y:S01]  /*1be0*/  STG.E.128 desc[UR4][R8.64+0x800], R12 ;  /* 0x0008000c08007986 */ /* 0x000fe2000c101d04 */
[----:B------:R-:W-:Y:S05]  /*1bf0*/  EXIT ;  /* 0x000000000000794d */ /* 0x000fea0003800000 */
.L_x_0:
[----:B------:R-:W-:-:S00]  /*1c00*/  BRA `(.L_x_0) ;  /* 0xfffffffc00fc7947 */ /* 0x000fc0000383ffff */
[----:B------:R-:W-:-:S00]  /*1c10*/  NOP ;  /* 0x0000000000007918 */ /* 0x000fc00000000000 */
        /* <DEDUP_REMOVED lines=14> */
.L_x_1:


//--------------------- .nv.global.init           --------------------------
	.section	.nv.global.init,"aw",@progbits
.nv.global.init:
	.type		_$_str,@object
	.size		_$_str,(_$_str_$_2 - _$_str)
_$_str:
        /*0000*/ 	.byte	0x5f, 0x5f, 0x43, 0x55, 0x44, 0x41, 0x5f, 0x46, 0x54, 0x5a, 0x00
	.type		_$_str_$_2,@object
	.size		_$_str_$_2,(.L_1 - _$_str_$_2)
_$_str_$_2:
        /*000b*/ 	.byte	0x5f, 0x5f, 0x43, 0x55, 0x44, 0x41, 0x5f, 0x50, 0x52, 0x45, 0x43, 0x5f, 0x53, 0x51, 0x52, 0x54
        /*001b*/ 	.byte	0x00
.L_1:


//--------------------- .nv.constant0.triton_poi_fused_cat_5 --------------------------
	.section	.nv.constant0.triton_poi_fused_cat_5,"a",@progbits
	.sectionflags	@""
	.align	4
.nv.constant0.triton_poi_fused_cat_5:
	.zero		620
